//
// Generated by NVIDIA NVVM Compiler
//
// Compiler Build ID: CL-36424714
// Cuda compilation tools, release 13.0, V13.0.88
// Based on NVVM 20.0.0
//

.version 9.0
.target sm_100
.address_size 64

	// .globl	_Z13convolution1DPdS_S_ii

.visible .entry _Z13convolution1DPdS_S_ii(
	.param .u64 .ptr .align 1 _Z13convolution1DPdS_S_ii_param_0,
	.param .u64 .ptr .align 1 _Z13convolution1DPdS_S_ii_param_1,
	.param .u64 .ptr .align 1 _Z13convolution1DPdS_S_ii_param_2,
	.param .u32 _Z13convolution1DPdS_S_ii_param_3,
	.param .u32 _Z13convolution1DPdS_S_ii_param_4
)
{
	.reg .pred 	%p<55>;
	.reg .b32 	%r<43>;
	.reg .b64 	%rd<47>;
	.reg .b64 	%fd<96>;

	ld.param.u64 	%rd7, [_Z13convolution1DPdS_S_ii_param_0];
	ld.param.u64 	%rd8, [_Z13convolution1DPdS_S_ii_param_1];
	ld.param.u64 	%rd6, [_Z13convolution1DPdS_S_ii_param_2];
	ld.param.u32 	%r28, [_Z13convolution1DPdS_S_ii_param_3];
	ld.param.u32 	%r29, [_Z13convolution1DPdS_S_ii_param_4];
	cvta.to.global.u64 	%rd1, %rd8;
	cvta.to.global.u64 	%rd2, %rd7;
	mov.u32 	%r30, %tid.x;
	mov.u32 	%r31, %ctaid.x;
	mov.u32 	%r32, %ntid.x;
	mad.lo.s32 	%r1, %r31, %r32, %r30;
	shr.u32 	%r33, %r28, 31;
	add.s32 	%r34, %r28, %r33;
	shr.s32 	%r35, %r34, 1;
	sub.s32 	%r2, %r1, %r35;
	setp.lt.s32 	%p1, %r28, 1;
	mov.f64 	%fd75, 0d0000000000000000;
	@%p1 bra 	$L__BB0_41;
	and.b32  	%r3, %r28, 7;
	setp.lt.u32 	%p2, %r28, 8;
	mov.f64 	%fd75, 0d0000000000000000;
	mov.b32 	%r41, 0;
	@%p2 bra 	$L__BB0_20;
	and.b32  	%r41, %r28, 2147483640;
	mov.f64 	%fd75, 0d0000000000000000;
	mov.b32 	%r39, 0;
$L__BB0_3:
	.pragma "nounroll";
	add.s32 	%r6, %r2, %r39;
	setp.lt.s32 	%p3, %r6, 0;
	setp.ge.s32 	%p4, %r6, %r29;
	mul.wide.u32 	%rd9, %r39, 8;
	add.s64 	%rd3, %rd1, %rd9;
	or.pred  	%p5, %p3, %p4;
	@%p5 bra 	$L__BB0_5;
	mul.wide.u32 	%rd10, %r6, 8;
	add.s64 	%rd11, %rd2, %rd10;
	ld.global.f64 	%fd42, [%rd11];
	ld.global.f64 	%fd43, [%rd3];
	fma.rn.f64 	%fd75, %fd42, %fd43, %fd75;
$L__BB0_5:
	add.s32 	%r7, %r6, 1;
	setp.lt.s32 	%p6, %r7, 0;
	setp.ge.s32 	%p7, %r7, %r29;
	or.pred  	%p8, %p6, %p7;
	@%p8 bra 	$L__BB0_7;
	mul.wide.u32 	%rd12, %r7, 8;
	add.s64 	%rd13, %rd2, %rd12;
	ld.global.f64 	%fd44, [%rd13];
	ld.global.f64 	%fd45, [%rd3+8];
	fma.rn.f64 	%fd75, %fd44, %fd45, %fd75;
$L__BB0_7:
	add.s32 	%r8, %r6, 2;
	setp.lt.s32 	%p9, %r8, 0;
	setp.ge.s32 	%p10, %r8, %r29;
	or.pred  	%p11, %p9, %p10;
	@%p11 bra 	$L__BB0_9;
	mul.wide.u32 	%rd14, %r8, 8;
	add.s64 	%rd15, %rd2, %rd14;
	ld.global.f64 	%fd46, [%rd15];
	ld.global.f64 	%fd47, [%rd3+16];
	fma.rn.f64 	%fd75, %fd46, %fd47, %fd75;
$L__BB0_9:
	add.s32 	%r9, %r6, 3;
	setp.lt.s32 	%p12, %r9, 0;
	setp.ge.s32 	%p13, %r9, %r29;
	or.pred  	%p14, %p12, %p13;
	@%p14 bra 	$L__BB0_11;
	mul.wide.u32 	%rd16, %r9, 8;
	add.s64 	%rd17, %rd2, %rd16;
	ld.global.f64 	%fd48, [%rd17];
	ld.global.f64 	%fd49, [%rd3+24];
	fma.rn.f64 	%fd75, %fd48, %fd49, %fd75;
$L__BB0_11:
	add.s32 	%r10, %r6, 4;
	setp.lt.s32 	%p15, %r10, 0;
	setp.ge.s32 	%p16, %r10, %r29;
	or.pred  	%p17, %p15, %p16;
	@%p17 bra 	$L__BB0_13;
	mul.wide.u32 	%rd18, %r10, 8;
	add.s64 	%rd19, %rd2, %rd18;
	ld.global.f64 	%fd50, [%rd19];
	ld.global.f64 	%fd51, [%rd3+32];
	fma.rn.f64 	%fd75, %fd50, %fd51, %fd75;
$L__BB0_13:
	add.s32 	%r11, %r6, 5;
	setp.lt.s32 	%p18, %r11, 0;
	setp.ge.s32 	%p19, %r11, %r29;
	or.pred  	%p20, %p18, %p19;
	@%p20 bra 	$L__BB0_15;
	mul.wide.u32 	%rd20, %r11, 8;
	add.s64 	%rd21, %rd2, %rd20;
	ld.global.f64 	%fd52, [%rd21];
	ld.global.f64 	%fd53, [%rd3+40];
	fma.rn.f64 	%fd75, %fd52, %fd53, %fd75;
$L__BB0_15:
	add.s32 	%r12, %r6, 6;
	setp.lt.s32 	%p21, %r12, 0;
	setp.ge.s32 	%p22, %r12, %r29;
	or.pred  	%p23, %p21, %p22;
	@%p23 bra 	$L__BB0_17;
	mul.wide.u32 	%rd22, %r12, 8;
	add.s64 	%rd23, %rd2, %rd22;
	ld.global.f64 	%fd54, [%rd23];
	ld.global.f64 	%fd55, [%rd3+48];
	fma.rn.f64 	%fd75, %fd54, %fd55, %fd75;
$L__BB0_17:
	add.s32 	%r13, %r6, 7;
	setp.lt.s32 	%p24, %r13, 0;
	setp.ge.s32 	%p25, %r13, %r29;
	or.pred  	%p26, %p24, %p25;
	@%p26 bra 	$L__BB0_19;
	mul.wide.u32 	%rd24, %r13, 8;
	add.s64 	%rd25, %rd2, %rd24;
	ld.global.f64 	%fd56, [%rd25];
	ld.global.f64 	%fd57, [%rd3+56];
	fma.rn.f64 	%fd75, %fd56, %fd57, %fd75;
$L__BB0_19:
	add.s32 	%r39, %r39, 8;
	setp.ne.s32 	%p27, %r39, %r41;
	@%p27 bra 	$L__BB0_3;
$L__BB0_20:
	setp.eq.s32 	%p28, %r3, 0;
	@%p28 bra 	$L__BB0_41;
	and.b32  	%r16, %r28, 3;
	setp.lt.u32 	%p29, %r3, 4;
	@%p29 bra 	$L__BB0_31;
	add.s32 	%r17, %r2, %r41;
	setp.lt.s32 	%p30, %r17, 0;
	setp.ge.s32 	%p31, %r17, %r29;
	mul.wide.u32 	%rd26, %r41, 8;
	add.s64 	%rd4, %rd1, %rd26;
	or.pred  	%p32, %p30, %p31;
	@%p32 bra 	$L__BB0_24;
	mul.wide.u32 	%rd27, %r17, 8;
	add.s64 	%rd28, %rd2, %rd27;
	ld.global.f64 	%fd59, [%rd28];
	ld.global.f64 	%fd60, [%rd4];
	fma.rn.f64 	%fd75, %fd59, %fd60, %fd75;
$L__BB0_24:
	add.s32 	%r18, %r17, 1;
	setp.lt.s32 	%p33, %r18, 0;
	setp.ge.s32 	%p34, %r18, %r29;
	or.pred  	%p35, %p33, %p34;
	@%p35 bra 	$L__BB0_26;
	mul.wide.u32 	%rd29, %r18, 8;
	add.s64 	%rd30, %rd2, %rd29;
	ld.global.f64 	%fd61, [%rd30];
	ld.global.f64 	%fd62, [%rd4+8];
	fma.rn.f64 	%fd75, %fd61, %fd62, %fd75;
$L__BB0_26:
	add.s32 	%r19, %r17, 2;
	setp.lt.s32 	%p36, %r19, 0;
	setp.ge.s32 	%p37, %r19, %r29;
	or.pred  	%p38, %p36, %p37;
	@%p38 bra 	$L__BB0_28;
	mul.wide.u32 	%rd31, %r19, 8;
	add.s64 	%rd32, %rd2, %rd31;
	ld.global.f64 	%fd63, [%rd32];
	ld.global.f64 	%fd64, [%rd4+16];
	fma.rn.f64 	%fd75, %fd63, %fd64, %fd75;
$L__BB0_28:
	add.s32 	%r20, %r17, 3;
	setp.lt.s32 	%p39, %r20, 0;
	setp.ge.s32 	%p40, %r20, %r29;
	or.pred  	%p41, %p39, %p40;
	@%p41 bra 	$L__BB0_30;
	mul.wide.u32 	%rd33, %r20, 8;
	add.s64 	%rd34, %rd2, %rd33;
	ld.global.f64 	%fd65, [%rd34];
	ld.global.f64 	%fd66, [%rd4+24];
	fma.rn.f64 	%fd75, %fd65, %fd66, %fd75;
$L__BB0_30:
	add.s32 	%r41, %r41, 4;
$L__BB0_31:
	setp.eq.s32 	%p42, %r16, 0;
	@%p42 bra 	$L__BB0_41;
	setp.eq.s32 	%p43, %r16, 1;
	@%p43 bra 	$L__BB0_38;
	add.s32 	%r23, %r2, %r41;
	setp.lt.s32 	%p44, %r23, 0;
	setp.ge.s32 	%p45, %r23, %r29;
	mul.wide.u32 	%rd35, %r41, 8;
	add.s64 	%rd5, %rd1, %rd35;
	or.pred  	%p46, %p44, %p45;
	@%p46 bra 	$L__BB0_35;
	mul.wide.u32 	%rd36, %r23, 8;
	add.s64 	%rd37, %rd2, %rd36;
	ld.global.f64 	%fd68, [%rd37];
	ld.global.f64 	%fd69, [%rd5];
	fma.rn.f64 	%fd75, %fd68, %fd69, %fd75;
$L__BB0_35:
	add.s32 	%r24, %r23, 1;
	setp.lt.s32 	%p47, %r24, 0;
	setp.ge.s32 	%p48, %r24, %r29;
	or.pred  	%p49, %p47, %p48;
	@%p49 bra 	$L__BB0_37;
	mul.wide.u32 	%rd38, %r24, 8;
	add.s64 	%rd39, %rd2, %rd38;
	ld.global.f64 	%fd70, [%rd39];
	ld.global.f64 	%fd71, [%rd5+8];
	fma.rn.f64 	%fd75, %fd70, %fd71, %fd75;
$L__BB0_37:
	add.s32 	%r41, %r41, 2;
$L__BB0_38:
	and.b32  	%r38, %r28, 1;
	setp.eq.b32 	%p50, %r38, 1;
	not.pred 	%p51, %p50;
	@%p51 bra 	$L__BB0_41;
	add.s32 	%r27, %r2, %r41;
	setp.lt.s32 	%p52, %r27, 0;
	setp.ge.s32 	%p53, %r27, %r29;
	or.pred  	%p54, %p52, %p53;
	@%p54 bra 	$L__BB0_41;
	mul.wide.u32 	%rd40, %r27, 8;
	add.s64 	%rd41, %rd2, %rd40;
	ld.global.f64 	%fd72, [%rd41];
	mul.wide.u32 	%rd42, %r41, 8;
	add.s64 	%rd43, %rd1, %rd42;
	ld.global.f64 	%fd73, [%rd43];
	fma.rn.f64 	%fd75, %fd72, %fd73, %fd75;
$L__BB0_41:
	cvta.to.global.u64 	%rd44, %rd6;
	mul.wide.s32 	%rd45, %r1, 8;
	add.s64 	%rd46, %rd44, %rd45;
	st.global.f64 	[%rd46], %fd75;
	ret;

}


// ===== COMPILED SASS (sm_100) =====

	.target	sm_100

	.elftype	@"ET_EXEC"


//--------------------- .note.nv.tkinfo           --------------------------
	.section	.note.nv.tkinfo,"",@"SHT_NOTE"
	.sectionflags	@"SHF_NOTE_NV_TKINFO"
	.tkinfo
        /*0018*/ 	.word	0x00000002
        /*0030*/ 	.string	""
        /*0030*/ 	.string	"ptxas"
        /*0030*/ 	.string	"Cuda compilation tools, release 13.0, V13.0.88"
        /*0030*/ 	.string	"Build cuda_13.0.r13.0/compiler.36424714_0"
        /*0030*/ 	.string	"-arch sm_100 -m 64 "



//--------------------- .note.nv.cuinfo           --------------------------
	.section	.note.nv.cuinfo,"",@"SHT_NOTE"
	.sectionflags	@"SHF_NOTE_NV_CUINFO"
        /*0018*/ 	.short	0x0002
        /*001a*/ 	.short	0x0064
        /*001c*/ 	.short	0x0082
	.zero		2


//--------------------- .nv.info                  --------------------------
	.section	.nv.info,"",@"SHT_CUDA_INFO"
	.align	4


	//----- nvinfo : EIATTR_REGCOUNT
	.align		4
        /*0000*/ 	.byte	0x04, 0x2f
        /*0002*/ 	.short	(.L_1 - .L_0)
	.align		4
.L_0:
        /*0004*/ 	.word	index@(_Z13convolution1DPdS_S_ii)
        /*0008*/ 	.word	0x00000020


	//----- nvinfo : EIATTR_FRAME_SIZE
	.align		4
.L_1:
        /*000c*/ 	.byte	0x04, 0x11
        /*000e*/ 	.short	(.L_3 - .L_2)
	.align		4
.L_2:
        /*0010*/ 	.word	index@(_Z13convolution1DPdS_S_ii)
        /*0014*/ 	.word	0x00000000


	//----- nvinfo : EIATTR_MIN_STACK_SIZE
	.align		4
.L_3:
        /*0018*/ 	.byte	0x04, 0x12
        /*001a*/ 	.short	(.L_5 - .L_4)
	.align		4
.L_4:
        /*001c*/ 	.word	index@(_Z13convolution1DPdS_S_ii)
        /*0020*/ 	.word	0x00000000
.L_5:


//--------------------- .nv.compat                --------------------------
	.section	.nv.compat,"",@"SHT_CUDA_COMPAT_INFO"
	.align	4
        /*0000*/ 	.byte	0x02, 0x09, 0x00, 0x00, 0x02, 0x02, 0x01, 0x00, 0x02, 0x05, 0x05, 0x00, 0x03, 0x07, 0x01, 0x01
        /*0010*/ 	.byte	0x02, 0x03, 0x00, 0x00, 0x02, 0x06, 0x01, 0x00, 0x04, 0x0b, 0x08, 0x00, 0x01, 0x00, 0x00, 0x00
        /*0020*/ 	.byte	0x00, 0x00, 0x00, 0x00


//--------------------- .nv.info._Z13convolution1DPdS_S_ii --------------------------
	.section	.nv.info._Z13convolution1DPdS_S_ii,"",@"SHT_CUDA_INFO"
	.sectionflags	@""
	.align	4


	//----- nvinfo : EIATTR_CUDA_API_VERSION
	.align		4
        /*0000*/ 	.byte	0x04, 0x37
        /*0002*/ 	.short	(.L_7 - .L_6)
.L_6:
        /*0004*/ 	.word	0x00000082


	//----- nvinfo : EIATTR_KPARAM_INFO
	.align		4
.L_7:
        /*0008*/ 	.byte	0x04, 0x17
        /*000a*/ 	.short	(.L_9 - .L_8)
.L_8:
        /*000c*/ 	.word	0x00000000
        /*0010*/ 	.short	0x0004
        /*0012*/ 	.short	0x001c
        /*0014*/ 	.byte	0x00, 0xf0, 0x11, 0x00


	//----- nvinfo : EIATTR_KPARAM_INFO
	.align		4
.L_9:
        /*0018*/ 	.byte	0x04, 0x17
        /*001a*/ 	.short	(.L_11 - .L_10)
.L_10:
        /*001c*/ 	.word	0x00000000
        /*0020*/ 	.short	0x0003
        /*0022*/ 	.short	0x0018
        /*0024*/ 	.byte	0x00, 0xf0, 0x11, 0x00


	//----- nvinfo : EIATTR_KPARAM_INFO
	.align		4
.L_11:
        /*0028*/ 	.byte	0x04, 0x17
        /*002a*/ 	.short	(.L_13 - .L_12)
.L_12:
        /*002c*/ 	.word	0x00000000
        /*0030*/ 	.short	0x0002
        /*0032*/ 	.short	0x0010
        /*0034*/ 	.byte	0x00, 0xf5, 0x21, 0x00


	//----- nvinfo : EIATTR_KPARAM_INFO
	.align		4
.L_13:
        /*0038*/ 	.byte	0x04, 0x17
        /*003a*/ 	.short	(.L_15 - .L_14)
.L_14:
        /*003c*/ 	.word	0x00000000
        /*0040*/ 	.short	0x0001
        /*0042*/ 	.short	0x0008
        /*0044*/ 	.byte	0x00, 0xf5, 0x21, 0x00


	//----- nvinfo : EIATTR_KPARAM_INFO
	.align		4
.L_15:
        /*0048*/ 	.byte	0x04, 0x17
        /*004a*/ 	.short	(.L_17 - .L_16)
.L_16:
        /*004c*/ 	.word	0x00000000
        /*0050*/ 	.short	0x0000
        /*0052*/ 	.short	0x0000
        /*0054*/ 	.byte	0x00, 0xf5, 0x21, 0x00


	//----- nvinfo : EIATTR_SPARSE_MMA_MASK
	.align		4
.L_17:
        /*0058*/ 	.byte	0x03, 0x50
        /*005a*/ 	.short	0x0000


	//----- nvinfo : EIATTR_MAXREG_COUNT
	.align		4
        /*005c*/ 	.byte	0x03, 0x1b
        /*005e*/ 	.short	0x00ff


	//----- nvinfo : EIATTR_MERCURY_ISA_VERSION
	.align		4
        /*0060*/ 	.byte	0x03, 0x5f
        /*0062*/ 	.short	0x0101


	//----- nvinfo : EIATTR_VRC_CTA_INIT_COUNT
	.align		4
        /*0064*/ 	.byte	0x02, 0x4a
	.zero		1
	.zero		1


	//----- nvinfo : EIATTR_EXIT_INSTR_OFFSETS
	.align		4
        /*0068*/ 	.byte	0x04, 0x1c
        /*006a*/ 	.short	(.L_19 - .L_18)


	//   ....[0]....
.L_18:
        /*006c*/ 	.word	0x00000b20


	//----- nvinfo : EIATTR_CRS_STACK_SIZE
	.align		4
.L_19:
        /*0070*/ 	.byte	0x04, 0x1e
        /*0072*/ 	.short	(.L_21 - .L_20)
.L_20:
        /*0074*/ 	.word	0x00000000


	//----- nvinfo : EIATTR_CBANK_PARAM_SIZE
	.align		4
.L_21:
        /*0078*/ 	.byte	0x03, 0x19
        /*007a*/ 	.short	0x0020


	//----- nvinfo : EIATTR_PARAM_CBANK
	.align		4
        /*007c*/ 	.byte	0x04, 0x0a
        /*007e*/ 	.short	(.L_23 - .L_22)
	.align		4
.L_22:
        /*0080*/ 	.word	index@(.nv.constant0._Z13convolution1DPdS_S_ii)
        /*0084*/ 	.short	0x0380
        /*0086*/ 	.short	0x0020


	//----- nvinfo : EIATTR_SW_WAR
	.align		4
.L_23:
        /*0088*/ 	.byte	0x04, 0x36
        /*008a*/ 	.short	(.L_25 - .L_24)
.L_24:
        /*008c*/ 	.word	0x00000008
.L_25:


//--------------------- .nv.callgraph             --------------------------
	.section	.nv.callgraph,"",@"SHT_CUDA_CALLGRAPH"
	.align	4
	.sectionentsize	8
	.align		4
        /*0000*/ 	.word	0x00000000
	.align		4
        /*0004*/ 	.word	0xffffffff
	.align		4
        /*0008*/ 	.word	0x00000000
	.align		4
        /*000c*/ 	.word	0xfffffffe
	.align		4
        /*0010*/ 	.word	0x00000000
	.align		4
        /*0014*/ 	.word	0xfffffffd
	.align		4
        /*0018*/ 	.word	0x00000000
	.align		4
        /*001c*/ 	.word	0xfffffffc


//--------------------- .text._Z13convolution1DPdS_S_ii --------------------------
	.section	.text._Z13convolution1DPdS_S_ii,"ax",@progbits
	.align	128
        .global         _Z13convolution1DPdS_S_ii
        .type           _Z13convolution1DPdS_S_ii,@function
        .size           _Z13convolution1DPdS_S_ii,(.L_x_7 - _Z13convolution1DPdS_S_ii)
        .other          _Z13convolution1DPdS_S_ii,@"STO_CUDA_ENTRY STV_DEFAULT"
_Z13convolution1DPdS_S_ii:
.text._Z13convolution1DPdS_S_ii:
[----:B------:R-:W-:Y:S01]  /*0000*/  LDC R1, c[0x0][0x37c] ;  /* 0x0000df00ff017b82 */ /* 0x000fe20000000800 */
[----:B------:R-:W0:Y:S01]  /*0010*/  S2R R0, SR_TID.X ;  /* 0x0000000000007919 */ /* 0x000e220000002100 */
[----:B------:R-:W1:Y:S06]  /*0020*/  LDCU UR5, c[0x0][0x398] ;  /* 0x00007300ff0577ac */ /* 0x000e6c0008000800 */
[----:B------:R-:W0:Y:S01]  /*0030*/  S2UR UR4, SR_CTAID.X ;  /* 0x00000000000479c3 */ /* 0x000e220000002500 */
[----:B------:R-:W-:Y:S01]  /*0040*/  CS2R R6, SRZ ;  /* 0x0000000000067805 */ /* 0x000fe2000001ff00 */
[----:B------:R-:W2:Y:S06]  /*0050*/  LDCU.64 UR8, c[0x0][0x358] ;  /* 0x00006b00ff0877ac */ /* 0x000eac0008000a00 */
[----:B------:R-:W0:Y:S01]  /*0060*/  LDC R3, c[0x0][0x360] ;  /* 0x0000d800ff037b82 */ /* 0x000e220000000800 */
[----:B-1----:R-:W-:Y:S01]  /*0070*/  UISETP.GE.AND UP0, UPT, UR5, 0x1, UPT ;  /* 0x000000010500788c */ /* 0x002fe2000bf06270 */
[----:B0-----:R-:W-:-:S08]  /*0080*/  IMAD R0, R3, UR4, R0 ;  /* 0x0000000403007c24 */ /* 0x001fd0000f8e0200 */
[----:B--2---:R-:W-:Y:S05]  /*0090*/  BRA.U !UP0, `(.L_x_0) ;  /* 0x0000000908947547 */ /* 0x004fea000b800000 */
[----:B------:R-:W-:Y:S01]  /*00a0*/  UISETP.GE.U32.AND UP0, UPT, UR5, 0x8, UPT ;  /* 0x000000080500788c */ /* 0x000fe2000bf06070 */
[----:B------:R-:W-:Y:S01]  /*00b0*/  IMAD.MOV.U32 R2, RZ, RZ, RZ ;  /* 0x000000ffff027224 */ /* 0x000fe200078e00ff */
[----:B------:R-:W-:Y:S01]  /*00c0*/  ULEA.HI UR4, UR5, UR5, URZ, 0x1 ;  /* 0x0000000505047291 */ /* 0x000fe2000f8f08ff */
[----:B------:R-:W-:Y:S01]  /*00d0*/  CS2R R6, SRZ ;  /* 0x0000000000067805 */ /* 0x000fe2000001ff00 */
[----:B------:R-:W-:Y:S02]  /*00e0*/  ULOP3.LUT UR6, UR5, 0x7, URZ, 0xc0, !UPT ;  /* 0x0000000705067892 */ /* 0x000fe4000f8ec0ff */
[----:B------:R-:W-:Y:S02]  /*00f0*/  USHF.R.S32.HI UR4, URZ, 0x1, UR4 ;  /* 0x00000001ff047899 */ /* 0x000fe40008011404 */
[----:B------:R-:W-:-:S04]  /*0100*/  UISETP.NE.AND UP1, UPT, UR6, URZ, UPT ;  /* 0x000000ff0600728c */ /* 0x000fc8000bf25270 */
[----:B------:R-:W-:Y:S01]  /*0110*/  VIADD R3, R0, -UR4 ;  /* 0x8000000400037c36 */ /* 0x000fe20008000000 */
[----:B------:R-:W-:Y:S06]  /*0120*/  BRA.U !UP0, `(.L_x_1) ;  /* 0x0000000508287547 */ /* 0x000fec000b800000 */
[----:B------:R-:W-:Y:S01]  /*0130*/  ULOP3.LUT UR4, UR5, 0x7ffffff8, URZ, 0xc0, !UPT ;  /* 0x7ffffff805047892 */ /* 0x000fe2000f8ec0ff */
[----:B------:R-:W-:Y:S01]  /*0140*/  IMAD.MOV.U32 R4, RZ, RZ, RZ ;  /* 0x000000ffff047224 */ /* 0x000fe200078e00ff */
[----:B------:R-:W-:Y:S01]  /*0150*/  CS2R R6, SRZ ;  /* 0x0000000000067805 */ /* 0x000fe2000001ff00 */
[----:B------:R-:W0:Y:S03]  /*0160*/  LDCU UR7, c[0x0][0x39c] ;  /* 0x00007380ff0777ac */ /* 0x000e260008000800 */
[----:B------:R-:W-:-:S07]  /*0170*/  MOV R2, UR4 ;  /* 0x0000000400027c02 */ /* 0x000fce0008000f00 */
.L_x_2:
[----:B------:R-:W-:Y:S01]  /*0180*/  IMAD.IADD R27, R3, 0x1, R4 ;  /* 0x00000001031b7824 */ /* 0x000fe200078e0204 */
[----:B------:R-:W1:Y:S03]  /*0190*/  LDC.64 R8, c[0x0][0x388] ;  /* 0x0000e200ff087b82 */ /* 0x000e660000000a00 */
[C---:B------:R-:W-:Y:S01]  /*01a0*/  VIADD R19, R27.reuse, 0x1 ;  /* 0x000000011b137836 */ /* 0x040fe20000000000 */
[C---:B0-----:R-:W-:Y:S01]  /*01b0*/  ISETP.GE.AND P2, PT, R27.reuse, UR7, PT ;  /* 0x000000071b007c0c */ /* 0x041fe2000bf46270 */
[----:B------:R-:W-:-:S03]  /*01c0*/  VIADD R13, R27, 0x2 ;  /* 0x000000021b0d7836 */ /* 0x000fc60000000000 */
[----:B------:R-:W-:Y:S02]  /*01d0*/  ISETP.LT.OR P2, PT, R27, RZ, P2 ;  /* 0x000000ff1b00720c */ /* 0x000fe40001741670 */
[----:B------:R-:W-:Y:S02]  /*01e0*/  ISETP.GE.AND P4, PT, R19, UR7, PT ;  /* 0x0000000713007c0c */ /* 0x000fe4000bf86270 */
[----:B------:R-:W-:Y:S02]  /*01f0*/  ISETP.GE.AND P0, PT, R13, UR7, PT ;  /* 0x000000070d007c0c */ /* 0x000fe4000bf06270 */
[----:B------:R-:W-:-:S07]  /*0200*/  ISETP.LT.OR P4, PT, R19, RZ, P4 ;  /* 0x000000ff1300720c */ /* 0x000fce0002781670 */
[----:B------:R-:W0:Y:S01]  /*0210*/  @!P2 LDC.64 R24, c[0x0][0x380] ;  /* 0x0000e000ff18ab82 */ /* 0x000e220000000a00 */
[----:B-1----:R-:W-:-:S07]  /*0220*/  IMAD.WIDE.U32 R8, R4, 0x8, R8 ;  /* 0x0000000804087825 */ /* 0x002fce00078e0008 */
[----:B------:R-:W1:Y:S01]  /*0230*/  @!P4 LDC.64 R10, c[0x0][0x380] ;  /* 0x0000e000ff0acb82 */ /* 0x000e620000000a00 */
[----:B------:R-:W-:Y:S01]  /*0240*/  ISETP.LT.OR P0, PT, R13, RZ, P0 ;  /* 0x000000ff0d00720c */ /* 0x000fe20000701670 */
[----:B------:R-:W2:Y:S01]  /*0250*/  @!P2 LDG.E.64 R22, desc[UR8][R8.64] ;  /* 0x000000080816a981 */ /* 0x000ea2000c1e1b00 */
[----:B------:R-:W-:-:S03]  /*0260*/  IADD3 R5, PT, PT, R27, 0x3, RZ ;  /* 0x000000031b057810 */ /* 0x000fc60007ffe0ff */
[----:B------:R-:W3:Y:S01]  /*0270*/  @!P4 LDG.E.64 R14, desc[UR8][R8.64+0x8] ;  /* 0x00000808080ec981 */ /* 0x000ee2000c1e1b00 */
[----:B0-----:R-:W-:-:S07]  /*0280*/  @!P2 IMAD.WIDE.U32 R24, R27, 0x8, R24 ;  /* 0x000000081b18a825 */ /* 0x001fce00078e0018 */
[----:B------:R-:W0:Y:S01]  /*0290*/  @!P0 LDC.64 R20, c[0x0][0x380] ;  /* 0x0000e000ff148b82 */ /* 0x000e220000000a00 */
[----:B------:R-:W4:Y:S04]  /*02a0*/  @!P0 LDG.E.64 R16, desc[UR8][R8.64+0x10] ;  /* 0x0000100808108981 */ /* 0x000f28000c1e1b00 */
[----:B------:R-:W2:Y:S01]  /*02b0*/  @!P2 LDG.E.64 R24, desc[UR8][R24.64] ;  /* 0x000000081818a981 */ /* 0x000ea2000c1e1b00 */
[----:B-1----:R-:W-:Y:S01]  /*02c0*/  @!P4 IMAD.WIDE.U32 R18, R19, 0x8, R10 ;  /* 0x000000081312c825 */ /* 0x002fe200078e000a */
[----:B------:R-:W-:-:S05]  /*02d0*/  ISETP.GE.AND P1, PT, R5, UR7, PT ;  /* 0x0000000705007c0c */ /* 0x000fca000bf26270 */
[----:B------:R-:W3:Y:S01]  /*02e0*/  @!P4 LDG.E.64 R18, desc[UR8][R18.64] ;  /* 0x000000081212c981 */ /* 0x000ee2000c1e1b00 */
[----:B------:R-:W-:Y:S01]  /*02f0*/  ISETP.LT.OR P1, PT, R5, RZ, P1 ;  /* 0x000000ff0500720c */ /* 0x000fe20000f21670 */
[----:B0-----:R-:W-:-:S12]  /*0300*/  @!P0 IMAD.WIDE.U32 R20, R13, 0x8, R20 ;  /* 0x000000080d148825 */ /* 0x001fd800078e0014 */
[----:B------:R-:W0:Y:S01]  /*0310*/  @!P1 LDC.64 R10, c[0x0][0x380] ;  /* 0x0000e000ff0a9b82 */ /* 0x000e220000000a00 */
[----:B------:R-:W5:Y:S04]  /*0320*/  @!P1 LDG.E.64 R12, desc[UR8][R8.64+0x18] ;  /* 0x00001808080c9981 */ /* 0x000f68000c1e1b00 */
[----:B------:R-:W4:Y:S01]  /*0330*/  @!P0 LDG.E.64 R20, desc[UR8][R20.64] ;  /* 0x0000000814148981 */ /* 0x000f22000c1e1b00 */
[----:B0-----:R-:W-:-:S06]  /*0340*/  @!P1 IMAD.WIDE.U32 R10, R5, 0x8, R10 ;  /* 0x00000008050a9825 */ /* 0x001fcc00078e000a */
[----:B------:R-:W5:Y:S01]  /*0350*/  @!P1 LDG.E.64 R10, desc[UR8][R10.64] ;  /* 0x000000080a0a9981 */ /* 0x000f62000c1e1b00 */
[----:B------:R-:W-:-:S05]  /*0360*/  VIADD R29, R27, 0x4 ;  /* 0x000000041b1d7836 */ /* 0x000fca0000000000 */
[----:B------:R-:W-:-:S04]  /*0370*/  ISETP.GE.AND P3, PT, R29, UR7, PT ;  /* 0x000000071d007c0c */ /* 0x000fc8000bf66270 */
[----:B------:R-:W-:Y:S01]  /*0380*/  ISETP.LT.OR P3, PT, R29, RZ, P3 ;  /* 0x000000ff1d00720c */ /* 0x000fe20001f61670 */
[C---:B------:R-:W-:Y:S01]  /*0390*/  VIADD R5, R27.reuse, 0x6 ;  /* 0x000000061b057836 */ /* 0x040fe20000000000 */
[----:B--2---:R-:W-:Y:S01]  /*03a0*/  @!P2 DFMA R6, R24, R22, R6 ;  /* 0x000000161806a22b */ /* 0x004fe20000000006 */
[----:B------:R-:W-:-:S05]  /*03b0*/  VIADD R25, R27, 0x5 ;  /* 0x000000051b197836 */ /* 0x000fca0000000000 */
[C---:B------:R-:W-:Y:S02]  /*03c0*/  ISETP.GE.AND P2, PT, R25.reuse, UR7, PT ;  /* 0x0000000719007c0c */ /* 0x040fe4000bf46270 */
[----:B---3--:R-:W-:Y:S02]  /*03d0*/  @!P4 DFMA R6, R18, R14, R6 ;  /* 0x0000000e1206c22b */ /* 0x008fe40000000006 */
[----:B------:R-:W-:Y:S01]  /*03e0*/  ISETP.LT.OR P2, PT, R25, RZ, P2 ;  /* 0x000000ff1900720c */ /* 0x000fe20001741670 */
[----:B------:R-:W0:Y:S01]  /*03f0*/  @!P3 LDC.64 R18, c[0x0][0x380] ;  /* 0x0000e000ff12bb82 */ /* 0x000e220000000a00 */
[----:B------:R-:W-:Y:S02]  /*0400*/  ISETP.GE.AND P4, PT, R5, UR7, PT ;  /* 0x0000000705007c0c */ /* 0x000fe4000bf86270 */
[----:B------:R-:W-:Y:S02]  /*0410*/  IADD3 R27, PT, PT, R27, 0x7, RZ ;  /* 0x000000071b1b7810 */ /* 0x000fe40007ffe0ff */
[----:B------:R-:W-:-:S02]  /*0420*/  ISETP.LT.OR P4, PT, R5, RZ, P4 ;  /* 0x000000ff0500720c */ /* 0x000fc40002781670 */
[----:B------:R-:W-:-:S05]  /*0430*/  ISETP.GE.AND P5, PT, R27, UR7, PT ;  /* 0x000000071b007c0c */ /* 0x000fca000bfa6270 */
[----:B------:R-:W1:Y:S01]  /*0440*/  @!P2 LDC.64 R22, c[0x0][0x380] ;  /* 0x0000e000ff16ab82 */ /* 0x000e620000000a00 */
[----:B------:R-:W-:-:S07]  /*0450*/  ISETP.LT.OR P5, PT, R27, RZ, P5 ;  /* 0x000000ff1b00720c */ /* 0x000fce0002fa1670 */
[----:B------:R-:W2:Y:S01]  /*0460*/  @!P4 LDC.64 R14, c[0x0][0x380] ;  /* 0x0000e000ff0ecb82 */ /* 0x000ea20000000a00 */
[----:B----4-:R-:W-:Y:S01]  /*0470*/  @!P0 DFMA R6, R20, R16, R6 ;  /* 0x000000101406822b */ /* 0x010fe20000000006 */
[----:B------:R-:W3:Y:S01]  /*0480*/  @!P3 LDG.E.64 R20, desc[UR8][R8.64+0x20] ;  /* 0x000020080814b981 */ /* 0x000ee2000c1e1b00 */
[----:B0-----:R-:W-:-:S05]  /*0490*/  @!P3 IMAD.WIDE.U32 R18, R29, 0x8, R18 ;  /* 0x000000081d12b825 */ /* 0x001fca00078e0012 */
[----:B------:R-:W0:Y:S01]  /*04a0*/  @!P5 LDC.64 R16, c[0x0][0x380] ;  /* 0x0000e000ff10db82 */ /* 0x000e220000000a00 */
[----:B------:R-:W3:Y:S01]  /*04b0*/  @!P3 LDG.E.64 R18, desc[UR8][R18.64] ;  /* 0x000000081212b981 */ /* 0x000ee2000c1e1b00 */
[----:B-1----:R-:W-:-:S03]  /*04c0*/  @!P2 IMAD.WIDE.U32 R22, R25, 0x8, R22 ;  /* 0x000000081916a825 */ /* 0x002fc600078e0016 */
[----:B------:R-:W4:Y:S04]  /*04d0*/  @!P2 LDG.E.64 R24, desc[UR8][R8.64+0x28] ;  /* 0x000028080818a981 */ /* 0x000f28000c1e1b00 */
[----:B------:R-:W4:Y:S01]  /*04e0*/  @!P2 LDG.E.64 R22, desc[UR8][R22.64] ;  /* 0x000000081616a981 */ /* 0x000f22000c1e1b00 */
[----:B--2---:R-:W-:Y:S01]  /*04f0*/  @!P4 IMAD.WIDE.U32 R14, R5, 0x8, R14 ;  /* 0x00000008050ec825 */ /* 0x004fe200078e000e */
[----:B-----5:R-:W-:Y:S02]  /*0500*/  @!P1 DFMA R6, R10, R12, R6 ;  /* 0x0000000c0a06922b */ /* 0x020fe40000000006 */
[----:B------:R-:W2:Y:S04]  /*0510*/  @!P4 LDG.E.64 R10, desc[UR8][R8.64+0x30] ;  /* 0x00003008080ac981 */ /* 0x000ea8000c1e1b00 */
[----:B------:R-:W2:Y:S01]  /*0520*/  @!P4 LDG.E.64 R14, desc[UR8][R14.64] ;  /* 0x000000080e0ec981 */ /* 0x000ea2000c1e1b00 */
[----:B0-----:R-:W-:-:S03]  /*0530*/  @!P5 IMAD.WIDE.U32 R16, R27, 0x8, R16 ;  /* 0x000000081b10d825 */ /* 0x001fc600078e0010 */
[----:B------:R-:W5:Y:S04]  /*0540*/  @!P5 LDG.E.64 R12, desc[UR8][R8.64+0x38] ;  /* 0x00003808080cd981 */ /* 0x000f68000c1e1b00 */
[----:B------:R-:W5:Y:S01]  /*0550*/  @!P5 LDG.E.64 R16, desc[UR8][R16.64] ;  /* 0x000000081010d981 */ /* 0x000f62000c1e1b00 */
[----:B------:R-:W-:-:S05]  /*0560*/  VIADD R4, R4, 0x8 ;  /* 0x0000000804047836 */ /* 0x000fca0000000000 */
[----:B------:R-:W-:Y:S01]  /*0570*/  ISETP.NE.AND P0, PT, R4, R2, PT ;  /* 0x000000020400720c */ /* 0x000fe20003f05270 */
[----:B---3--:R-:W-:-:S08]  /*0580*/  @!P3 DFMA R6, R18, R20, R6 ;  /* 0x000000141206b22b */ /* 0x008fd00000000006 */
[----:B----4-:R-:W-:-:S08]  /*0590*/  @!P2 DFMA R6, R22, R24, R6 ;  /* 0x000000181606a22b */ /* 0x010fd00000000006 */
[----:B--2---:R-:W-:-:S08]  /*05a0*/  @!P4 DFMA R6, R14, R10, R6 ;  /* 0x0000000a0e06c22b */ /* 0x004fd00000000006 */
[----:B-----5:R-:W-:Y:S01]  /*05b0*/  @!P5 DFMA R6, R16, R12, R6 ;  /* 0x0000000c1006d22b */ /* 0x020fe20000000006 */
[----:B------:R-:W-:Y:S10]  /*05c0*/  @P0 BRA `(.L_x_2) ;  /* 0xfffffff800ec0947 */ /* 0x000ff4000383ffff */
.L_x_1:
[----:B------:R-:W-:Y:S05]  /*05d0*/  BRA.U !UP1, `(.L_x_0) ;  /* 0x0000000509447547 */ /* 0x000fea000b800000 */
[----:B------:R-:W0:Y:S01]  /*05e0*/  LDCU UR4, c[0x0][0x398] ;  /* 0x00007300ff0477ac */ /* 0x000e220008000800 */
[----:B------:R-:W-:Y:S02]  /*05f0*/  UISETP.GE.U32.AND UP0, UPT, UR6, 0x4, UPT ;  /* 0x000000040600788c */ /* 0x000fe4000bf06070 */
[----:B0-----:R-:W-:-:S04]  /*0600*/  ULOP3.LUT UR5, UR4, 0x3, URZ, 0xc0, !UPT ;  /* 0x0000000304057892 */ /* 0x001fc8000f8ec0ff */
[----:B------:R-:W-:-:S03]  /*0610*/  UISETP.NE.AND UP1, UPT, UR5, URZ, UPT ;  /* 0x000000ff0500728c */ /* 0x000fc6000bf25270 */
[----:B------:R-:W-:Y:S08]  /*0620*/  BRA.U !UP0, `(.L_x_3) ;  /* 0x0000000108907547 */ /* 0x000ff0000b800000 */
[----:B------:R-:W0:Y:S01]  /*0630*/  LDCU UR6, c[0x0][0x39c] ;  /* 0x00007380ff0677ac */ /* 0x000e220008000800 */
[----:B------:R-:W-:Y:S01]  /*0640*/  IMAD.IADD R9, R3, 0x1, R2 ;  /* 0x0000000103097824 */ /* 0x000fe200078e0202 */
[----:B------:R-:W1:Y:S03]  /*0650*/  LDC.64 R4, c[0x0][0x388] ;  /* 0x0000e200ff047b82 */ /* 0x000e660000000a00 */
[C---:B------:R-:W-:Y:S01]  /*0660*/  VIADD R23, R9.reuse, 0x2 ;  /* 0x0000000209177836 */ /* 0x040fe20000000000 */
[C---:B------:R-:W-:Y:S01]  /*0670*/  IADD3 R17, PT, PT, R9.reuse, 0x1, RZ ;  /* 0x0000000109117810 */ /* 0x040fe20007ffe0ff */
[C---:B------:R-:W-:Y:S01]  /*0680*/  VIADD R21, R9.reuse, 0x3 ;  /* 0x0000000309157836 */ /* 0x040fe20000000000 */
[----:B0-----:R-:W-:Y:S02]  /*0690*/  ISETP.GE.AND P0, PT, R9, UR6, PT ;  /* 0x0000000609007c0c */ /* 0x001fe4000bf06270 */
[----:B------:R-:W-:-:S02]  /*06a0*/  ISETP.GE.AND P1, PT, R17, UR6, PT ;  /* 0x0000000611007c0c */ /* 0x000fc4000bf26270 */
[----:B------:R-:W-:Y:S02]  /*06b0*/  ISETP.LT.OR P0, PT, R9, RZ, P0 ;  /* 0x000000ff0900720c */ /* 0x000fe40000701670 */
[----:B------:R-:W-:Y:S02]  /*06c0*/  ISETP.LT.OR P1, PT, R17, RZ, P1 ;  /* 0x000000ff1100720c */ /* 0x000fe40000f21670 */
[----:B------:R-:W-:Y:S01]  /*06d0*/  ISETP.GE.AND P2, PT, R23, UR6, PT ;  /* 0x0000000617007c0c */ /* 0x000fe2000bf46270 */
[----:B-1----:R-:W-:Y:S01]  /*06e0*/  IMAD.WIDE.U32 R4, R2, 0x8, R4 ;  /* 0x0000000802047825 */ /* 0x002fe200078e0004 */
[----:B------:R-:W-:Y:S02]  /*06f0*/  ISETP.GE.AND P3, PT, R21, UR6, PT ;  /* 0x0000000615007c0c */ /* 0x000fe4000bf66270 */
[----:B------:R-:W-:Y:S02]  /*0700*/  ISETP.LT.OR P2, PT, R23, RZ, P2 ;  /* 0x000000ff1700720c */ /* 0x000fe40001741670 */
[----:B------:R-:W-:-:S03]  /*0710*/  ISETP.LT.OR P3, PT, R21, RZ, P3 ;  /* 0x000000ff1500720c */ /* 0x000fc60001f61670 */
[----:B------:R-:W0:Y:S01]  /*0720*/  @!P0 LDC.64 R12, c[0x0][0x380] ;  /* 0x0000e000ff0c8b82 */ /* 0x000e220000000a00 */
[----:B------:R-:W2:Y:S07]  /*0730*/  @!P0 LDG.E.64 R10, desc[UR8][R4.64] ;  /* 0x00000008040a8981 */ /* 0x000eae000c1e1b00 */
[----:B------:R-:W1:Y:S08]  /*0740*/  @!P1 LDC.64 R14, c[0x0][0x380] ;  /* 0x0000e000ff0e9b82 */ /* 0x000e700000000a00 */
[----:B------:R-:W3:Y:S01]  /*0750*/  @!P2 LDC.64 R18, c[0x0][0x380] ;  /* 0x0000e000ff12ab82 */ /* 0x000ee20000000a00 */
[----:B0-----:R-:W-:-:S07]  /*0760*/  @!P0 IMAD.WIDE.U32 R12, R9, 0x8, R12 ;  /* 0x00000008090c8825 */ /* 0x001fce00078e000c */
[----:B------:R-:W0:Y:S01]  /*0770*/  @!P3 LDC.64 R8, c[0x0][0x380] ;  /* 0x0000e000ff08bb82 */ /* 0x000e220000000a00 */
[----:B------:R-:W2:Y:S01]  /*0780*/  @!P0 LDG.E.64 R12, desc[UR8][R12.64] ;  /* 0x000000080c0c8981 */ /* 0x000ea2000c1e1b00 */
[----:B-1----:R-:W-:-:S03]  /*0790*/  @!P1 IMAD.WIDE.U32 R16, R17, 0x8, R14 ;  /* 0x0000000811109825 */ /* 0x002fc600078e000e */
[----:B------:R-:W4:Y:S04]  /*07a0*/  @!P1 LDG.E.64 R14, desc[UR8][R4.64+0x8] ;  /* 0x00000808040e9981 */ /* 0x000f28000c1e1b00 */
[----:B------:R-:W4:Y:S01]  /*07b0*/  @!P1 LDG.E.64 R16, desc[UR8][R16.64] ;  /* 0x0000000810109981 */ /* 0x000f22000c1e1b00 */
[----:B---3--:R-:W-:-:S03]  /*07c0*/  @!P2 IMAD.WIDE.U32 R22, R23, 0x8, R18 ;  /* 0x000000081716a825 */ /* 0x008fc600078e0012 */
[----:B------:R-:W3:Y:S04]  /*07d0*/  @!P2 LDG.E.64 R18, desc[UR8][R4.64+0x10] ;  /* 0x000010080412a981 */ /* 0x000ee8000c1e1b00 */
[----:B------:R-:W3:Y:S01]  /*07e0*/  @!P2 LDG.E.64 R22, desc[UR8][R22.64] ;  /* 0x000000081616a981 */ /* 0x000ee2000c1e1b00 */
[----:B0-----:R-:W-:-:S03]  /*07f0*/  @!P3 IMAD.WIDE.U32 R8, R21, 0x8, R8 ;  /* 0x000000081508b825 */ /* 0x001fc600078e0008 */
[----:B------:R-:W5:Y:S04]  /*0800*/  @!P3 LDG.E.64 R20, desc[UR8][R4.64+0x18] ;  /* 0x000018080414b981 */ /* 0x000f68000c1e1b00 */
[----:B------:R-:W5:Y:S01]  /*0810*/  @!P3 LDG.E.64 R8, desc[UR8][R8.64] ;  /* 0x000000080808b981 */ /* 0x000f62000c1e1b00 */
[----:B------:R-:W-:Y:S01]  /*0820*/  IADD3 R2, PT, PT, R2, 0x4, RZ ;  /* 0x0000000402027810 */ /* 0x000fe20007ffe0ff */
[----:B--2---:R-:W-:-:S08]  /*0830*/  @!P0 DFMA R6, R12, R10, R6 ;  /* 0x0000000a0c06822b */ /* 0x004fd00000000006 */
[----:B----4-:R-:W-:-:S08]  /*0840*/  @!P1 DFMA R6, R16, R14, R6 ;  /* 0x0000000e1006922b */ /* 0x010fd00000000006 */
[----:B---3--:R-:W-:-:S08]  /*0850*/  @!P2 DFMA R6, R22, R18, R6 ;  /* 0x000000121606a22b */ /* 0x008fd00000000006 */
[----:B-----5:R-:W-:-:S11]  /*0860*/  @!P3 DFMA R6, R8, R20, R6 ;  /* 0x000000140806b22b */ /* 0x020fd60000000006 */
.L_x_3:
[----:B------:R-:W-:Y:S05]  /*0870*/  BRA.U !UP1, `(.L_x_0) ;  /* 0x00000001099c7547 */ /* 0x000fea000b800000 */
[----:B------:R-:W-:Y:S02]  /*0880*/  UISETP.NE.AND UP0, UPT, UR5, 0x1, UPT ;  /* 0x000000010500788c */ /* 0x000fe4000bf05270 */
[----:B------:R-:W-:-:S04]  /*0890*/  ULOP3.LUT UR4, UR4, 0x1, URZ, 0xc0, !UPT ;  /* 0x0000000104047892 */ /* 0x000fc8000f8ec0ff */
[----:B------:R-:W-:-:S03]  /*08a0*/  UISETP.NE.U32.AND UP1, UPT, UR4, 0x1, UPT ;  /* 0x000000010400788c */ /* 0x000fc6000bf25070 */
[----:B------:R-:W-:Y:S08]  /*08b0*/  BRA.U !UP0, `(.L_x_4) ;  /* 0x0000000108507547 */ /* 0x000ff0000b800000 */
[----:B------:R-:W0:Y:S01]  /*08c0*/  LDCU UR4, c[0x0][0x39c] ;  /* 0x00007380ff0477ac */ /* 0x000e220008000800 */
[----:B------:R-:W-:Y:S01]  /*08d0*/  IMAD.IADD R17, R3, 0x1, R2 ;  /* 0x0000000103117824 */ /* 0x000fe200078e0202 */
[----:B------:R-:W1:Y:S03]  /*08e0*/  LDC.64 R4, c[0x0][0x388] ;  /* 0x0000e200ff047b82 */ /* 0x000e660000000a00 */
[C---:B------:R-:W-:Y:S01]  /*08f0*/  VIADD R13, R17.reuse, 0x1 ;  /* 0x00000001110d7836 */ /* 0x040fe20000000000 */
[----:B0-----:R-:W-:-:S04]  /*0900*/  ISETP.GE.AND P0, PT, R17, UR4, PT ;  /* 0x0000000411007c0c */ /* 0x001fc8000bf06270 */
[----:B------:R-:W-:Y:S02]  /*0910*/  ISETP.GE.AND P1, PT, R13, UR4, PT ;  /* 0x000000040d007c0c */ /* 0x000fe4000bf26270 */
[----:B------:R-:W-:Y:S02]  /*0920*/  ISETP.LT.OR P0, PT, R17, RZ, P0 ;  /* 0x000000ff1100720c */ /* 0x000fe40000701670 */
[----:B------:R-:W-:Y:S01]  /*0930*/  ISETP.LT.OR P1, PT, R13, RZ, P1 ;  /* 0x000000ff0d00720c */ /* 0x000fe20000f21670 */
[----:B-1----:R-:W-:-:S10]  /*0940*/  IMAD.WIDE.U32 R14, R2, 0x8, R4 ;  /* 0x00000008020e7825 */ /* 0x002fd400078e0004 */
[----:B------:R-:W0:Y:S08]  /*0950*/  @!P0 LDC.64 R8, c[0x0][0x380] ;  /* 0x0000e000ff088b82 */ /* 0x000e300000000a00 */
[----:B------:R-:W1:Y:S01]  /*0960*/  @!P1 LDC.64 R10, c[0x0][0x380] ;  /* 0x0000e000ff0a9b82 */ /* 0x000e620000000a00 */
[----:B0-----:R-:W-:Y:S02]  /*0970*/  @!P0 IMAD.WIDE.U32 R4, R17, 0x8, R8 ;  /* 0x0000000811048825 */ /* 0x001fe400078e0008 */
[----:B------:R-:W2:Y:S04]  /*0980*/  @!P0 LDG.E.64 R8, desc[UR8][R14.64] ;  /* 0x000000080e088981 */ /* 0x000ea8000c1e1b00 */
[----:B------:R-:W2:Y:S01]  /*0990*/  @!P0 LDG.E.64 R4, desc[UR8][R4.64] ;  /* 0x0000000804048981 */ /* 0x000ea2000c1e1b00 */
[----:B-1----:R-:W-:-:S03]  /*09a0*/  @!P1 IMAD.WIDE.U32 R10, R13, 0x8, R10 ;  /* 0x000000080d0a9825 */ /* 0x002fc600078e000a */
[----:B------:R-:W3:Y:S04]  /*09b0*/  @!P1 LDG.E.64 R12, desc[UR8][R14.64+0x8] ;  /* 0x000008080e0c9981 */ /* 0x000ee8000c1e1b00 */
[----:B------:R-:W3:Y:S01]  /*09c0*/  @!P1 LDG.E.64 R10, desc[UR8][R10.64] ;  /* 0x000000080a0a9981 */ /* 0x000ee2000c1e1b00 */
[----:B------:R-:W-:Y:S01]  /*09d0*/  IADD3 R2, PT, PT, R2, 0x2, RZ ;  /* 0x0000000202027810 */ /* 0x000fe20007ffe0ff */
[----:B--2---:R-:W-:-:S08]  /*09e0*/  @!P0 DFMA R6, R4, R8, R6 ;  /* 0x000000080406822b */ /* 0x004fd00000000006 */
[----:B---3--:R-:W-:-:S11]  /*09f0*/  @!P1 DFMA R6, R10, R12, R6 ;  /* 0x0000000c0a06922b */ /* 0x008fd60000000006 */
.L_x_4:
[----:B------:R-:W-:Y:S05]  /*0a00*/  BRA.U UP1, `(.L_x_0) ;  /* 0x0000000101387547 */ /* 0x000fea000b800000 */
[----:B------:R-:W0:Y:S01]  /*0a10*/  LDCU UR4, c[0x0][0x39c] ;  /* 0x00007380ff0477ac */ /* 0x000e220008000800 */
[----:B------:R-:W-:Y:S01]  /*0a20*/  IMAD.IADD R3, R3, 0x1, R2 ;  /* 0x0000000103037824 */ /* 0x000fe200078e0202 */
[----:B------:R-:W-:Y:S04]  /*0a30*/  BSSY.RECONVERGENT B0, `(.L_x_0) ;  /* 0x000000b000007945 */ /* 0x000fe80003800200 */
[----:B0-----:R-:W-:-:S04]  /*0a40*/  ISETP.GE.AND P0, PT, R3, UR4, PT ;  /* 0x0000000403007c0c */ /* 0x001fc8000bf06270 */
[----:B------:R-:W-:-:S13]  /*0a50*/  ISETP.LT.OR P0, PT, R3, RZ, P0 ;  /* 0x000000ff0300720c */ /* 0x000fda0000701670 */
[----:B------:R-:W-:Y:S05]  /*0a60*/  @P0 BRA `(.L_x_5) ;  /* 0x00000000001c0947 */ /* 0x000fea0003800000 */
[----:B------:R-:W0:Y:S08]  /*0a70*/  LDC.64 R4, c[0x0][0x380] ;  /* 0x0000e000ff047b82 */ /* 0x000e300000000a00 */
[----:B------:R-:W1:Y:S01]  /*0a80*/  LDC.64 R8, c[0x0][0x388] ;  /* 0x0000e200ff087b82 */ /* 0x000e620000000a00 */
[----:B0-----:R-:W-:-:S06]  /*0a90*/  IMAD.WIDE.U32 R4, R3, 0x8, R4 ;  /* 0x0000000803047825 */ /* 0x001fcc00078e0004 */
[----:B------:R-:W2:Y:S01]  /*0aa0*/  LDG.E.64 R4, desc[UR8][R4.64] ;  /* 0x0000000804047981 */ /* 0x000ea2000c1e1b00 */
[----:B-1----:R-:W-:-:S06]  /*0ab0*/  IMAD.WIDE.U32 R2, R2, 0x8, R8 ;  /* 0x0000000802027825 */ /* 0x002fcc00078e0008 */
[----:B------:R-:W2:Y:S02]  /*0ac0*/  LDG.E.64 R2, desc[UR8][R2.64] ;  /* 0x0000000802027981 */ /* 0x000ea4000c1e1b00 */
[----:B--2---:R-:W-:-:S11]  /*0ad0*/  DFMA R6, R4, R2, R6 ;  /* 0x000000020406722b */ /* 0x004fd60000000006 */
.L_x_5:
[----:B------:R-:W-:Y:S05]  /*0ae0*/  BSYNC.RECONVERGENT B0 ;  /* 0x0000000000007941 */ /* 0x000fea0003800200 */
.L_x_0:
[----:B------:R-:W0:Y:S02]  /*0af0*/  LDC.64 R2, c[0x0][0x390] ;  /* 0x0000e400ff027b82 */ /* 0x000e240000000a00 */
[----:B0-----:R-:W-:-:S05]  /*0b00*/  IMAD.WIDE R2, R0, 0x8, R2 ;  /* 0x0000000800027825 */ /* 0x001fca00078e0202 */
[----:B------:R-:W-:Y:S01]  /*0b10*/  STG.E.64 desc[UR8][R2.64], R6 ;  /* 0x0000000602007986 */ /* 0x000fe2000c101b08 */
[----:B------:R-:W-:Y:S05]  /*0b20*/  EXIT ;  /* 0x000000000000794d */ /* 0x000fea0003800000 */
.L_x_6:
[----:B------:R-:W-:-:S00]  /*0b30*/  BRA `(.L_x_6) ;  /* 0xfffffffc00fc7947 */ /* 0x000fc0000383ffff */
[----:B------:R-:W-:-:S00]  /*0b40*/  NOP ;  /* 0x0000000000007918 */ /* 0x000fc00000000000 */
        /* <DEDUP_REMOVED lines=11> */
.L_x_7:


//--------------------- .nv.shared.reserved.0     --------------------------
	.section	.nv.shared.reserved.0,"aw",@nobits
	.weak		__nv_reservedSMEM_offset_0_alias
	.size		__nv_reservedSMEM_offset_0_alias, 0, 64
	.other		__nv_reservedSMEM_offset_0_alias,@"STO_CUDA_RESERVED_SHARED STV_DEFAULT"
__nv_reservedSMEM_offset_0_alias:
	.zero		0
	.zero		64


//--------------------- .nv.constant0._Z13convolution1DPdS_S_ii --------------------------
	.section	.nv.constant0._Z13convolution1DPdS_S_ii,"a",@progbits
	.sectionflags	@""
	.align	4
.nv.constant0._Z13convolution1DPdS_S_ii:
	.zero		928


//--------------------- SYMBOLS --------------------------

	.type		.nv.reservedSmem.offset0,@object
	.size		.nv.reservedSmem.offset0,0x4
